	.headerflags	@"EF_CUDA_TEXMODE_UNIFIED EF_CUDA_64BIT_ADDRESS EF_CUDA_ACCELERATORS EF_CUDA_SM90 EF_CUDA_VIRTUAL_SM(EF_CUDA_SM90)"
	.elftype	@"ET_EXEC"


//--------------------- .nv.info                  --------------------------
	.section	.nv.info,"",@"SHT_CUDA_INFO"
	.align	4


	//----- nvinfo : EIATTR_REGCOUNT
	.align		4
        /*0000*/ 	.byte	0x04, 0x2f
        /*0002*/ 	.short	(.L_1 - .L_0)
	.align		4
.L_0:
        /*0004*/ 	.word	index@(triton_poi_fused_5)
        /*0008*/ 	.word	0x0000001e


	//----- nvinfo : EIATTR_MIN_STACK_SIZE
	.align		4
.L_1:
        /*000c*/ 	.byte	0x04, 0x12
        /*000e*/ 	.short	(.L_3 - .L_2)
	.align		4
.L_2:
        /*0010*/ 	.word	index@(triton_poi_fused_5)
        /*0014*/ 	.word	0x00000000


	//----- nvinfo : EIATTR_FRAME_SIZE
	.align		4
.L_3:
        /*0018*/ 	.byte	0x04, 0x11
        /*001a*/ 	.short	(.L_5 - .L_4)
	.align		4
.L_4:
        /*001c*/ 	.word	index@(triton_poi_fused_5)
        /*0020*/ 	.word	0x00000000


	//----- nvinfo : EIATTR_MIN_STACK_SIZE
	.align		4
.L_5:
        /*0024*/ 	.byte	0x04, 0x12
        /*0026*/ 	.short	(.L_7 - .L_6)
	.align		4
.L_6:
        /*0028*/ 	.word	index@(triton_poi_fused_5)
        /*002c*/ 	.word	0x00000000
.L_7:


//--------------------- .nv.info.triton_poi_fused_5 --------------------------
	.section	.nv.info.triton_poi_fused_5,"",@"SHT_CUDA_INFO"
	.sectionflags	@""
	.align	4


	//----- nvinfo : EIATTR_CUDA_API_VERSION
	.align		4
        /*0000*/ 	.byte	0x04, 0x37
        /*0002*/ 	.short	(.L_9 - .L_8)
.L_8:
        /*0004*/ 	.word	0x0000007c


	//----- nvinfo : EIATTR_KPARAM_INFO
	.align		4
.L_9:
        /*0008*/ 	.byte	0x04, 0x17
        /*000a*/ 	.short	(.L_11 - .L_10)
.L_10:
        /*000c*/ 	.word	0x00000000
        /*0010*/ 	.short	0x0003
        /*0012*/ 	.short	0x0014
        /*0014*/ 	.byte	0x00, 0xf0, 0x11, 0x00


	//----- nvinfo : EIATTR_KPARAM_INFO
	.align		4
.L_11:
        /*0018*/ 	.byte	0x04, 0x17
        /*001a*/ 	.short	(.L_13 - .L_12)
.L_12:
        /*001c*/ 	.word	0x00000000
        /*0020*/ 	.short	0x0002
        /*0022*/ 	.short	0x0010
        /*0024*/ 	.byte	0x00, 0xf0, 0x11, 0x00


	//----- nvinfo : EIATTR_KPARAM_INFO
	.align		4
.L_13:
        /*0028*/ 	.byte	0x04, 0x17
        /*002a*/ 	.short	(.L_15 - .L_14)
.L_14:
        /*002c*/ 	.word	0x00000000
        /*0030*/ 	.short	0x0001
        /*0032*/ 	.short	0x0008
        /*0034*/ 	.byte	0x00, 0xf4, 0x21, 0x00


	//----- nvinfo : EIATTR_KPARAM_INFO
	.align		4
.L_15:
        /*0038*/ 	.byte	0x04, 0x17
        /*003a*/ 	.short	(.L_17 - .L_16)
.L_16:
        /*003c*/ 	.word	0x00000000
        /*0040*/ 	.short	0x0000
        /*0042*/ 	.short	0x0000
        /*0044*/ 	.byte	0x00, 0xf4, 0x21, 0x00


	//----- nvinfo : EIATTR_SPARSE_MMA_MASK
	.align		4
.L_17:
        /*0048*/ 	.byte	0x03, 0x50
        /*004a*/ 	.short	0x0000


	//----- nvinfo : EIATTR_MAXREG_COUNT
	.align		4
        /*004c*/ 	.byte	0x03, 0x1b
        /*004e*/ 	.short	0x00ff


	//----- nvinfo : EIATTR_EXIT_INSTR_OFFSETS
	.align		4
        /*0050*/ 	.byte	0x04, 0x1c
        /*0052*/ 	.short	(.L_19 - .L_18)


	//   ....[0]....
.L_18:
        /*0054*/ 	.word	0x000006a0


	//   ....[1]....
        /*0058*/ 	.word	0x000006f0


	//----- nvinfo : EIATTR_REQNTID
	.align		4
.L_19:
        /*005c*/ 	.byte	0x04, 0x10
        /*005e*/ 	.short	(.L_21 - .L_20)
.L_20:
        /*0060*/ 	.word	0x00000080
        /*0064*/ 	.word	0x00000001
        /*0068*/ 	.word	0x00000001


	//----- nvinfo : EIATTR_CBANK_PARAM_SIZE
	.align		4
.L_21:
        /*006c*/ 	.byte	0x03, 0x19
        /*006e*/ 	.short	0x0018


	//----- nvinfo : EIATTR_PARAM_CBANK
	.align		4
        /*0070*/ 	.byte	0x04, 0x0a
        /*0072*/ 	.short	(.L_23 - .L_22)
	.align		4
.L_22:
        /*0074*/ 	.word	index@(.nv.constant0.triton_poi_fused_5)
        /*0078*/ 	.short	0x0210
        /*007a*/ 	.short	0x0018


	//----- nvinfo : EIATTR_SW_WAR
	.align		4
.L_23:
        /*007c*/ 	.byte	0x04, 0x36
        /*007e*/ 	.short	(.L_25 - .L_24)
.L_24:
        /*0080*/ 	.word	0x00000008
.L_25:


//--------------------- .nv.callgraph             --------------------------
	.section	.nv.callgraph,"",@"SHT_CUDA_CALLGRAPH"
	.align	4
	.sectionentsize	8
	.align		4
        /*0000*/ 	.word	0x00000000
	.align		4
        /*0004*/ 	.word	0xffffffff
	.align		4
        /*0008*/ 	.word	0x00000000
	.align		4
        /*000c*/ 	.word	0xfffffffe
	.align		4
        /*0010*/ 	.word	0x00000000
	.align		4
        /*0014*/ 	.word	0xfffffffd
	.align		4
        /*0018*/ 	.word	0x00000000
	.align		4
        /*001c*/ 	.word	0xfffffffc


//--------------------- .text.triton_poi_fused_5  --------------------------
	.section	.text.triton_poi_fused_5,"ax",@progbits
	.sectionflags	@"SHF_BARRIERS=1"
	.align	128
        .global         triton_poi_fused_5
        .type           triton_poi_fused_5,@function
        .size           triton_poi_fused_5,(.L_x_1 - triton_poi_fused_5)
        .other          triton_poi_fused_5,@"STO_CUDA_ENTRY STV_DEFAULT"
triton_poi_fused_5:
.text.triton_poi_fused_5:
[----:B------:R-:W0:Y:S01]  /*0000*/  LDC R1, c[0x0][0x28] ;  /* 0x00000a00ff017b82 */ /* 0x000e220000000800 */
[----:B------:R-:W1:Y:S07]  /*0010*/  S2R R15, SR_CTAID.X ;  /* 0x00000000000f7919 */ /* 0x000e6e0000002500 */
[----:B------:R-:W2:Y:S01]  /*0020*/  LDC.64 R16, c[0x0][0x210] ;  /* 0x00008400ff107b82 */ /* 0x000ea20000000a00 */
[----:B------:R-:W-:Y:S01]  /*0030*/  IMAD.MOV.U32 R14, RZ, RZ, RZ ;  /* 0x000000ffff0e7224 */ /* 0x000fe200078e00ff */
[----:B------:R-:W-:Y:S01]  /*0040*/  ULDC.64 UR6, c[0x0][0x208] ;  /* 0x0000820000067ab9 */ /* 0x000fe20000000a00 */
[----:B------:R-:W3:Y:S01]  /*0050*/  S2R R18, SR_TID.X ;  /* 0x0000000000127919 */ /* 0x000ee20000002100 */
[----:B------:R-:W4:Y:S01]  /*0060*/  S2R R19, SR_CTAID.Y ;  /* 0x0000000000137919 */ /* 0x000f220000002600 */
[----:B-1----:R-:W-:Y:S01]  /*0070*/  IMAD.SHL.U32 R15, R15, 0x10, RZ ;  /* 0x000000100f0f7824 */ /* 0x002fe200078e00ff */
[----:B---3--:R-:W-:-:S04]  /*0080*/  SHF.R.U32.HI R0, RZ, 0x4, R18 ;  /* 0x00000004ff007819 */ /* 0x008fc80000011612 */
[----:B------:R-:W-:Y:S01]  /*0090*/  LOP3.LUT R4, R15, 0xf, R18, 0xf8, !PT ;  /* 0x0000000f0f047812 */ /* 0x000fe200078ef812 */
[----:B----4-:R-:W-:Y:S01]  /*00a0*/  IMAD.SHL.U32 R19, R19, 0x40, RZ ;  /* 0x0000004013137824 */ /* 0x010fe200078e00ff */
[----:B------:R-:W-:Y:S02]  /*00b0*/  SGXT.U32 R0, R0, 0x3 ;  /* 0x000000030000781a */ /* 0x000fe40000000000 */
[----:B------:R-:W-:Y:S02]  /*00c0*/  ISETP.GE.AND P0, PT, R4, 0x9, PT ;  /* 0x000000090400780c */ /* 0x000fe40003f06270 */
[----:B------:R-:W-:Y:S02]  /*00d0*/  LOP3.LUT R3, R19, 0x8, R0, 0xfe, !PT ;  /* 0x0000000813037812 */ /* 0x000fe400078efe00 */
[----:B------:R-:W-:Y:S02]  /*00e0*/  LOP3.LUT R2, R19, R0, RZ, 0xfc, !PT ;  /* 0x0000000013027212 */ /* 0x000fe400078efcff */
[C---:B------:R-:W-:Y:S01]  /*00f0*/  ISETP.LT.AND P2, PT, R3.reuse, 0x40, !P0 ;  /* 0x000000400300780c */ /* 0x040fe20004741270 */
[--C-:B------:R-:W-:Y:S01]  /*0100*/  IMAD R3, R3, 0x9, R4.reuse ;  /* 0x0000000903037824 */ /* 0x100fe200078e0204 */
[----:B------:R-:W-:Y:S01]  /*0110*/  LOP3.LUT R6, R19, 0x10, R0, 0xfe, !PT ;  /* 0x0000001013067812 */ /* 0x000fe200078efe00 */
[----:B------:R-:W-:Y:S01]  /*0120*/  IMAD R5, R2, 0x9, R4 ;  /* 0x0000000902057824 */ /* 0x000fe200078e0204 */
[----:B------:R-:W-:-:S02]  /*0130*/  LOP3.LUT R7, R19, 0x18, R0, 0xfe, !PT ;  /* 0x0000001813077812 */ /* 0x000fc400078efe00 */
[----:B------:R-:W-:Y:S01]  /*0140*/  ISETP.LT.AND P1, PT, R2, 0x40, !P0 ;  /* 0x000000400200780c */ /* 0x000fe20004721270 */
[----:B--2---:R-:W-:Y:S01]  /*0150*/  IMAD.WIDE R2, R3, 0x4, R16 ;  /* 0x0000000403027825 */ /* 0x004fe200078e0210 */
[----:B------:R-:W-:Y:S02]  /*0160*/  ISETP.LT.AND P6, PT, R6, 0x40, !P0 ;  /* 0x000000400600780c */ /* 0x000fe400047c1270 */
[----:B------:R-:W-:Y:S02]  /*0170*/  LOP3.LUT R8, R19, 0x20, R0, 0xfe, !PT ;  /* 0x0000002013087812 */ /* 0x000fe400078efe00 */
[----:B------:R-:W-:Y:S01]  /*0180*/  ISETP.LT.AND P5, PT, R7, 0x40, !P0 ;  /* 0x000000400700780c */ /* 0x000fe200047a1270 */
[----:B------:R1:W2:Y:S01]  /*0190*/  @P2 LDG.E.EL R14, desc[UR6][R2.64] ;  /* 0x00000006020e2981 */ /* 0x0002a2000c2e1900 */
[----:B------:R-:W-:Y:S02]  /*01a0*/  LOP3.LUT R4, R19, 0x28, R0, 0xfe, !PT ;  /* 0x0000002813047812 */ /* 0x000fe400078efe00 */
[----:B------:R-:W-:-:S02]  /*01b0*/  LOP3.LUT R6, R19, 0x30, R0, 0xfe, !PT ;  /* 0x0000003013067812 */ /* 0x000fc400078efe00 */
[----:B------:R-:W-:Y:S02]  /*01c0*/  LOP3.LUT R7, R19, 0x38, R0, 0xfe, !PT ;  /* 0x0000003813077812 */ /* 0x000fe400078efe00 */
[----:B------:R-:W-:Y:S02]  /*01d0*/  ISETP.LT.AND P4, PT, R8, 0x40, !P0 ;  /* 0x000000400800780c */ /* 0x000fe40004781270 */
[----:B------:R-:W-:Y:S02]  /*01e0*/  ISETP.LT.AND P3, PT, R4, 0x40, !P0 ;  /* 0x000000400400780c */ /* 0x000fe40004761270 */
[----:B------:R-:W-:Y:S02]  /*01f0*/  ISETP.LT.AND P2, PT, R6, 0x40, !P0 ;  /* 0x000000400600780c */ /* 0x000fe40004741270 */
[----:B------:R-:W-:Y:S01]  /*0200*/  ISETP.LT.AND P0, PT, R7, 0x40, !P0 ;  /* 0x000000400700780c */ /* 0x000fe20004701270 */
[C---:B------:R-:W-:Y:S02]  /*0210*/  VIADD R7, R5.reuse, 0x90 ;  /* 0x0000009005077836 */ /* 0x040fe40000000000 */
[----:B------:R-:W-:-:S02]  /*0220*/  VIADD R9, R5, 0xd8 ;  /* 0x000000d805097836 */ /* 0x000fc40000000000 */
[C---:B------:R-:W-:Y:S02]  /*0230*/  VIADD R11, R5.reuse, 0x120 ;  /* 0x00000120050b7836 */ /* 0x040fe40000000000 */
[C---:B------:R-:W-:Y:S02]  /*0240*/  VIADD R13, R5.reuse, 0x168 ;  /* 0x00000168050d7836 */ /* 0x040fe40000000000 */
[C---:B------:R-:W-:Y:S02]  /*0250*/  VIADD R23, R5.reuse, 0x1b0 ;  /* 0x000001b005177836 */ /* 0x040fe40000000000 */
[C---:B------:R-:W-:Y:S02]  /*0260*/  VIADD R25, R5.reuse, 0x1f8 ;  /* 0x000001f805197836 */ /* 0x040fe40000000000 */
[----:B-1----:R-:W-:-:S04]  /*0270*/  IMAD.WIDE R2, R5, 0x4, R16 ;  /* 0x0000000405027825 */ /* 0x002fc800078e0210 */
[----:B------:R-:W-:-:S04]  /*0280*/  IMAD.WIDE R4, R7, 0x4, R16 ;  /* 0x0000000407047825 */ /* 0x000fc800078e0210 */
[----:B------:R-:W-:-:S04]  /*0290*/  IMAD.WIDE R6, R9, 0x4, R16 ;  /* 0x0000000409067825 */ /* 0x000fc800078e0210 */
[----:B------:R-:W-:Y:S01]  /*02a0*/  IMAD.WIDE R8, R11, 0x4, R16 ;  /* 0x000000040b087825 */ /* 0x000fe200078e0210 */
[----:B------:R-:W-:-:S03]  /*02b0*/  CS2R R20, SRZ ;  /* 0x0000000000147805 */ /* 0x000fc6000001ff00 */
[----:B------:R-:W-:-:S03]  /*02c0*/  IMAD.WIDE R10, R13, 0x4, R16 ;  /* 0x000000040d0a7825 */ /* 0x000fc600078e0210 */
[----:B------:R1:W3:Y:S01]  /*02d0*/  @P6 LDG.E.EL R20, desc[UR6][R4.64] ;  /* 0x0000000604146981 */ /* 0x0002e2000c2e1900 */
[--C-:B------:R-:W-:Y:S01]  /*02e0*/  IMAD.WIDE R12, R23, 0x4, R16.reuse ;  /* 0x00000004170c7825 */ /* 0x100fe200078e0210 */
[----:B------:R-:W-:Y:S02]  /*02f0*/  CS2R R22, SRZ ;  /* 0x0000000000167805 */ /* 0x000fe4000001ff00 */
[----:B------:R-:W4:Y:S01]  /*0300*/  @P5 LDG.E.EL R21, desc[UR6][R6.64] ;  /* 0x0000000606155981 */ /* 0x000f22000c2e1900 */
[----:B------:R-:W-:Y:S01]  /*0310*/  IMAD.WIDE R16, R25, 0x4, R16 ;  /* 0x0000000419107825 */ /* 0x000fe200078e0210 */
[----:B------:R-:W-:Y:S02]  /*0320*/  CS2R R24, SRZ ;  /* 0x0000000000187805 */ /* 0x000fe4000001ff00 */
[----:B------:R-:W5:Y:S01]  /*0330*/  @P4 LDG.E.EL R22, desc[UR6][R8.64] ;  /* 0x0000000608164981 */ /* 0x000f62000c2e1900 */
[----:B------:R-:W-:-:S03]  /*0340*/  IMAD.MOV.U32 R26, RZ, RZ, RZ ;  /* 0x000000ffff1a7224 */ /* 0x000fc600078e00ff */
[----:B------:R-:W5:Y:S04]  /*0350*/  @P3 LDG.E.EL R24, desc[UR6][R10.64] ;  /* 0x000000060a183981 */ /* 0x000f68000c2e1900 */
[----:B------:R1:W5:Y:S04]  /*0360*/  @P2 LDG.E.EL R23, desc[UR6][R12.64] ;  /* 0x000000060c172981 */ /* 0x000368000c2e1900 */
[----:B------:R1:W5:Y:S04]  /*0370*/  @P1 LDG.E.EL R26, desc[UR6][R2.64] ;  /* 0x00000006021a1981 */ /* 0x000368000c2e1900 */
[----:B------:R-:W5:Y:S01]  /*0380*/  @P0 LDG.E.EL R25, desc[UR6][R16.64] ;  /* 0x0000000610190981 */ /* 0x000f62000c2e1900 */
[----:B------:R-:W1:Y:S01]  /*0390*/  S2R R27, SR_TID.X ;  /* 0x00000000001b7919 */ /* 0x000e620000002100 */
[----:B------:R-:W1:Y:S01]  /*03a0*/  S2UR UR5, SR_CgaCtaId ;  /* 0x00000000000579c3 */ /* 0x000e620000008800 */
[----:B------:R-:W-:Y:S01]  /*03b0*/  UMOV UR4, 0x400 ;  /* 0x0000040000047882 */ /* 0x000fe20000000000 */
[----:B-1----:R-:W-:Y:S01]  /*03c0*/  IMAD.SHL.U32 R4, R27, 0x40, RZ ;  /* 0x000000401b047824 */ /* 0x002fe200078e00ff */
[----:B------:R-:W-:-:S04]  /*03d0*/  SHF.R.U32.HI R5, RZ, 0x4, R27 ;  /* 0x00000004ff057819 */ /* 0x000fc8000001161b */
[----:B------:R-:W-:Y:S02]  /*03e0*/  SGXT.U32 R5, R5, 0x3 ;  /* 0x000000030505781a */ /* 0x000fe40000000000 */
[----:B------:R-:W-:Y:S01]  /*03f0*/  LOP3.LUT R4, R4, 0x3c0, RZ, 0xc0, !PT ;  /* 0x000003c004047812 */ /* 0x000fe200078ec0ff */
[----:B0-----:R-:W-:-:S03]  /*0400*/  UPRMT UR4, UR5, 0x654, UR4 ;  /* 0x0000065405047896 */ /* 0x001fc60008000004 */
[----:B------:R-:W-:-:S04]  /*0410*/  LOP3.LUT R5, R4, R5, RZ, 0xfc, !PT ;  /* 0x0000000504057212 */ /* 0x000fc800078efcff */
[----:B------:R-:W-:-:S04]  /*0420*/  LEA.HI R5, R4, R5, RZ, 0x1c ;  /* 0x0000000504057211 */ /* 0x000fc800078fe0ff */
[----:B------:R-:W-:Y:S01]  /*0430*/  LEA R13, R5, UR4, 0x2 ;  /* 0x00000004050d7c11 */ /* 0x000fe2000f8e10ff */
[----:B------:R-:W-:Y:S01]  /*0440*/  IMAD.SHL.U32 R8, R27, 0x4, RZ ;  /* 0x000000041b087824 */ /* 0x000fe200078e00ff */
[----:B------:R-:W-:-:S04]  /*0450*/  SHF.R.U32.HI R2, RZ, 0x2, R27 ;  /* 0x00000002ff027819 */ /* 0x000fc8000001161b */
[----:B------:R-:W-:Y:S02]  /*0460*/  LOP3.LUT R8, R8, 0x1fc, RZ, 0xc0, !PT ;  /* 0x000001fc08087812 */ /* 0x000fe400078ec0ff */
[----:B------:R-:W-:-:S05]  /*0470*/  LOP3.LUT R3, R2, 0x1c, RZ, 0xc0, !PT ;  /* 0x0000001c02037812 */ /* 0x000fca00078ec0ff */
[----:B------:R-:W-:-:S05]  /*0480*/  IMAD.IADD R3, R8, 0x1, R3 ;  /* 0x0000000108037824 */ /* 0x000fca00078e0203 */
[----:B------:R-:W-:Y:S01]  /*0490*/  LEA R4, R3, UR4, 0x2 ;  /* 0x0000000403047c11 */ /* 0x000fe2000f8e10ff */
[----:B------:R-:W-:Y:S01]  /*04a0*/  IMAD.SHL.U32 R18, R18, 0x4, RZ ;  /* 0x0000000412127824 */ /* 0x000fe200078e00ff */
[----:B------:R-:W0:Y:S04]  /*04b0*/  LDC.64 R2, c[0x0][0x218] ;  /* 0x00008600ff027b82 */ /* 0x000e280000000a00 */
[----:B------:R-:W-:-:S04]  /*04c0*/  LOP3.LUT R18, R19, 0x3c, R18, 0xf8, !PT ;  /* 0x0000003c13127812 */ /* 0x000fc800078ef812 */
[----:B------:R-:W-:-:S04]  /*04d0*/  SHF.R.S32.HI R9, RZ, 0x1f, R18 ;  /* 0x0000001fff097819 */ /* 0x000fc80000011412 */
[----:B------:R-:W-:-:S04]  /*04e0*/  LEA.HI R9, R9, R18, RZ, 0x3 ;  /* 0x0000001209097211 */ /* 0x000fc800078f18ff */
[----:B------:R-:W-:Y:S02]  /*04f0*/  LOP3.LUT R11, R9, 0xfffffff8, RZ, 0xc0, !PT ;  /* 0xfffffff8090b7812 */ /* 0x000fe400078ec0ff */
[----:B------:R-:W-:Y:S02]  /*0500*/  LOP3.LUT R12, R8, 0x200, RZ, 0xfc, !PT ;  /* 0x00000200080c7812 */ /* 0x000fe400078efcff */
[----:B------:R-:W-:Y:S01]  /*0510*/  SHF.R.S32.HI R10, RZ, 0x3, R9 ;  /* 0x00000003ff0a7819 */ /* 0x000fe20000011409 */
[C---:B------:R-:W-:Y:S01]  /*0520*/  IMAD.IADD R11, R18.reuse, 0x1, -R11 ;  /* 0x00000001120b7824 */ /* 0x040fe200078e0a0b */
[----:B------:R-:W-:Y:S02]  /*0530*/  ISETP.GE.AND P0, PT, R18, 0x40, PT ;  /* 0x000000401200780c */ /* 0x000fe40003f06270 */
[----:B------:R-:W-:Y:S02]  /*0540*/  LOP3.LUT R9, R15, R0, RZ, 0xfc, !PT ;  /* 0x000000000f097212 */ /* 0x000fe400078efcff */
[----:B------:R-:W-:-:S02]  /*0550*/  LOP3.LUT R0, R15, 0x8, R0, 0xfe, !PT ;  /* 0x000000080f007812 */ /* 0x000fc400078efe00 */
[----:B------:R-:W-:Y:S01]  /*0560*/  SHF.R.U32.HI R12, RZ, 0x4, R12 ;  /* 0x00000004ff0c7819 */ /* 0x000fe2000001160c */
[----:B------:R-:W-:Y:S01]  /*0570*/  IMAD R10, R10, 0x48, R11 ;  /* 0x000000480a0a7824 */ /* 0x000fe200078e020b */
[C---:B------:R-:W-:Y:S02]  /*0580*/  ISETP.LT.AND P1, PT, R9.reuse, 0x9, !P0 ;  /* 0x000000090900780c */ /* 0x040fe40004721270 */
[----:B------:R-:W-:Y:S02]  /*0590*/  ISETP.LT.AND P0, PT, R0, 0x9, !P0 ;  /* 0x000000090000780c */ /* 0x000fe40004701270 */
[----:B------:R-:W-:Y:S01]  /*05a0*/  LOP3.LUT R11, R12, 0x3c, RZ, 0xc0, !PT ;  /* 0x0000003c0c0b7812 */ /* 0x000fe200078ec0ff */
[----:B------:R-:W-:-:S04]  /*05b0*/  IMAD R9, R9, 0x8, R10 ;  /* 0x0000000809097824 */ /* 0x000fc800078e020a */
[----:B------:R-:W-:Y:S02]  /*05c0*/  IMAD.IADD R11, R8, 0x1, R11 ;  /* 0x00000001080b7824 */ /* 0x000fe400078e020b */
[----:B0-----:R-:W-:-:S03]  /*05d0*/  IMAD.WIDE R8, R9, 0x4, R2 ;  /* 0x0000000409087825 */ /* 0x001fc600078e0202 */
[----:B------:R-:W-:Y:S01]  /*05e0*/  LEA R11, R11, UR4, 0x2 ;  /* 0x000000040b0b7c11 */ /* 0x000fe2000f8e10ff */
[----:B--2---:R-:W-:Y:S04]  /*05f0*/  STS [R13+0x20], R14 ;  /* 0x0000200e0d007388 */ /* 0x004fe80000000800 */
[----:B---3--:R-:W-:Y:S04]  /*0600*/  STS [R13+0x40], R20 ;  /* 0x000040140d007388 */ /* 0x008fe80000000800 */
[----:B----4-:R-:W-:Y:S04]  /*0610*/  STS [R13+0x60], R21 ;  /* 0x000060150d007388 */ /* 0x010fe80000000800 */
[----:B-----5:R-:W-:Y:S04]  /*0620*/  STS [R13+0x80], R22 ;  /* 0x000080160d007388 */ /* 0x020fe80000000800 */
[----:B------:R-:W-:Y:S04]  /*0630*/  STS [R13+0xa0], R24 ;  /* 0x0000a0180d007388 */ /* 0x000fe80000000800 */
[----:B------:R-:W-:Y:S04]  /*0640*/  STS [R13+0xc0], R23 ;  /* 0x0000c0170d007388 */ /* 0x000fe80000000800 */
[----:B------:R-:W-:Y:S04]  /*0650*/  STS [R13], R26 ;  /* 0x0000001a0d007388 */ /* 0x000fe80000000800 */
[----:B------:R-:W-:Y:S01]  /*0660*/  STS [R13+0xe0], R25 ;  /* 0x0000e0190d007388 */ /* 0x000fe20000000800 */
[----:B------:R-:W-:Y:S06]  /*0670*/  BAR.SYNC.DEFER_BLOCKING 0x0 ;  /* 0x0000000000007b1d */ /* 0x000fec0000010000 */
[----:B------:R-:W0:Y:S04]  /*0680*/  LDS.128 R4, [R4] ;  /* 0x0000000004047984 */ /* 0x000e280000000c00 */
[----:B0-----:R0:W-:Y:S02]  /*0690*/  @P1 STG.E.128 desc[UR6][R8.64], R4 ;  /* 0x0000000408001986 */ /* 0x0011e4000c101d06 */
[----:B0-----:R-:W-:Y:S05]  /*06a0*/  @!P0 EXIT ;  /* 0x000000000000894d */ /* 0x001fea0003800000 */
[----:B------:R-:W1:Y:S01]  /*06b0*/  LDS.128 R12, [R11+0x800] ;  /* 0x000800000b0c7984 */ /* 0x000e620000000c00 */
[----:B0-----:R-:W-:-:S04]  /*06c0*/  IMAD R5, R0, 0x8, R10 ;  /* 0x0000000800057824 */ /* 0x001fc800078e020a */
[----:B------:R-:W-:-:S05]  /*06d0*/  IMAD.WIDE R2, R5, 0x4, R2 ;  /* 0x0000000405027825 */ /* 0x000fca00078e0202 */
[----:B-1----:R-:W-:Y:S01]  /*06e0*/  STG.E.128 desc[UR6][R2.64], R12 ;  /* 0x0000000c02007986 */ /* 0x002fe2000c101d06 */
[----:B------:R-:W-:Y:S05]  /*06f0*/  EXIT ;  /* 0x000000000000794d */ /* 0x000fea0003800000 */
.L_x_0:
[----:B------:R-:W-:-:S00]  /*0700*/  BRA `(.L_x_0) ;  /* 0xfffffffc00fc7947 */ /* 0x000fc0000383ffff */
[----:B------:R-:W-:-:S00]  /*0710*/  NOP ;  /* 0x0000000000007918 */ /* 0x000fc00000000000 */
        /* <DEDUP_REMOVED lines=14> */
.L_x_1:


//--------------------- .nv.shared.triton_poi_fused_5 --------------------------
	.section	.nv.shared.triton_poi_fused_5,"aw",@nobits
	.sectionflags	@""
	.align	16
	.zero		1024


//--------------------- .nv.constant0.triton_poi_fused_5 --------------------------
	.section	.nv.constant0.triton_poi_fused_5,"a",@progbits
	.sectionflags	@""
	.align	4
.nv.constant0.triton_poi_fused_5:
	.zero		552
